//
// Generated by NVIDIA NVVM Compiler
//
// Compiler Build ID: CL-36424714
// Cuda compilation tools, release 13.0, V13.0.88
// Based on NVVM 20.0.0
//

.version 9.0
.target sm_100
.address_size 64

	// .globl	_Z12forward_passPfS_S_S_ii

.visible .entry _Z12forward_passPfS_S_S_ii(
	.param .u64 .ptr .align 1 _Z12forward_passPfS_S_S_ii_param_0,
	.param .u64 .ptr .align 1 _Z12forward_passPfS_S_S_ii_param_1,
	.param .u64 .ptr .align 1 _Z12forward_passPfS_S_S_ii_param_2,
	.param .u64 .ptr .align 1 _Z12forward_passPfS_S_S_ii_param_3,
	.param .u32 _Z12forward_passPfS_S_S_ii_param_4,
	.param .u32 _Z12forward_passPfS_S_S_ii_param_5
)
{
	.reg .pred 	%p<11>;
	.reg .b32 	%r<38>;
	.reg .b32 	%f<114>;
	.reg .b64 	%rd<61>;

	ld.param.u64 	%rd11, [_Z12forward_passPfS_S_S_ii_param_0];
	ld.param.u64 	%rd12, [_Z12forward_passPfS_S_S_ii_param_1];
	ld.param.u64 	%rd9, [_Z12forward_passPfS_S_S_ii_param_2];
	ld.param.u64 	%rd10, [_Z12forward_passPfS_S_S_ii_param_3];
	ld.param.u32 	%r23, [_Z12forward_passPfS_S_S_ii_param_4];
	ld.param.u32 	%r24, [_Z12forward_passPfS_S_S_ii_param_5];
	cvta.to.global.u64 	%rd1, %rd12;
	cvta.to.global.u64 	%rd2, %rd11;
	mov.u32 	%r25, %ctaid.x;
	mov.u32 	%r26, %ntid.x;
	mov.u32 	%r27, %tid.x;
	mad.lo.s32 	%r1, %r25, %r26, %r27;
	setp.ge.s32 	%p1, %r1, %r24;
	@%p1 bra 	$L__BB0_15;
	setp.lt.s32 	%p2, %r23, 1;
	mov.f32 	%f113, 0f00000000;
	@%p2 bra 	$L__BB0_14;
	and.b32  	%r2, %r23, 15;
	setp.lt.u32 	%p3, %r23, 16;
	mov.f32 	%f113, 0f00000000;
	mov.b32 	%r34, 0;
	@%p3 bra 	$L__BB0_5;
	and.b32  	%r34, %r23, 2147483632;
	neg.s32 	%r32, %r34;
	shl.b32 	%r5, %r24, 4;
	add.s64 	%rd59, %rd2, 32;
	mov.f32 	%f113, 0f00000000;
	mul.wide.s32 	%rd15, %r24, 4;
	mov.u32 	%r31, %r1;
$L__BB0_4:
	.pragma "nounroll";
	ld.global.f32 	%f18, [%rd59+-32];
	mul.wide.s32 	%rd13, %r31, 4;
	add.s64 	%rd14, %rd1, %rd13;
	ld.global.f32 	%f19, [%rd14];
	fma.rn.f32 	%f20, %f18, %f19, %f113;
	ld.global.f32 	%f21, [%rd59+-28];
	add.s64 	%rd16, %rd14, %rd15;
	ld.global.f32 	%f22, [%rd16];
	fma.rn.f32 	%f23, %f21, %f22, %f20;
	ld.global.f32 	%f24, [%rd59+-24];
	add.s64 	%rd17, %rd16, %rd15;
	ld.global.f32 	%f25, [%rd17];
	fma.rn.f32 	%f26, %f24, %f25, %f23;
	ld.global.f32 	%f27, [%rd59+-20];
	add.s64 	%rd18, %rd17, %rd15;
	ld.global.f32 	%f28, [%rd18];
	fma.rn.f32 	%f29, %f27, %f28, %f26;
	ld.global.f32 	%f30, [%rd59+-16];
	add.s64 	%rd19, %rd18, %rd15;
	ld.global.f32 	%f31, [%rd19];
	fma.rn.f32 	%f32, %f30, %f31, %f29;
	ld.global.f32 	%f33, [%rd59+-12];
	add.s64 	%rd20, %rd19, %rd15;
	ld.global.f32 	%f34, [%rd20];
	fma.rn.f32 	%f35, %f33, %f34, %f32;
	ld.global.f32 	%f36, [%rd59+-8];
	add.s64 	%rd21, %rd20, %rd15;
	ld.global.f32 	%f37, [%rd21];
	fma.rn.f32 	%f38, %f36, %f37, %f35;
	ld.global.f32 	%f39, [%rd59+-4];
	add.s64 	%rd22, %rd21, %rd15;
	ld.global.f32 	%f40, [%rd22];
	fma.rn.f32 	%f41, %f39, %f40, %f38;
	ld.global.f32 	%f42, [%rd59];
	add.s64 	%rd23, %rd22, %rd15;
	ld.global.f32 	%f43, [%rd23];
	fma.rn.f32 	%f44, %f42, %f43, %f41;
	ld.global.f32 	%f45, [%rd59+4];
	add.s64 	%rd24, %rd23, %rd15;
	ld.global.f32 	%f46, [%rd24];
	fma.rn.f32 	%f47, %f45, %f46, %f44;
	ld.global.f32 	%f48, [%rd59+8];
	add.s64 	%rd25, %rd24, %rd15;
	ld.global.f32 	%f49, [%rd25];
	fma.rn.f32 	%f50, %f48, %f49, %f47;
	ld.global.f32 	%f51, [%rd59+12];
	add.s64 	%rd26, %rd25, %rd15;
	ld.global.f32 	%f52, [%rd26];
	fma.rn.f32 	%f53, %f51, %f52, %f50;
	ld.global.f32 	%f54, [%rd59+16];
	add.s64 	%rd27, %rd26, %rd15;
	ld.global.f32 	%f55, [%rd27];
	fma.rn.f32 	%f56, %f54, %f55, %f53;
	ld.global.f32 	%f57, [%rd59+20];
	add.s64 	%rd28, %rd27, %rd15;
	ld.global.f32 	%f58, [%rd28];
	fma.rn.f32 	%f59, %f57, %f58, %f56;
	ld.global.f32 	%f60, [%rd59+24];
	add.s64 	%rd29, %rd28, %rd15;
	ld.global.f32 	%f61, [%rd29];
	fma.rn.f32 	%f62, %f60, %f61, %f59;
	ld.global.f32 	%f63, [%rd59+28];
	add.s64 	%rd30, %rd29, %rd15;
	ld.global.f32 	%f64, [%rd30];
	fma.rn.f32 	%f113, %f63, %f64, %f62;
	add.s32 	%r32, %r32, 16;
	add.s32 	%r31, %r31, %r5;
	add.s64 	%rd59, %rd59, 64;
	setp.ne.s32 	%p4, %r32, 0;
	@%p4 bra 	$L__BB0_4;
$L__BB0_5:
	setp.eq.s32 	%p5, %r2, 0;
	@%p5 bra 	$L__BB0_14;
	and.b32  	%r11, %r23, 7;
	setp.lt.u32 	%p6, %r2, 8;
	@%p6 bra 	$L__BB0_8;
	mul.wide.u32 	%rd31, %r34, 4;
	add.s64 	%rd32, %rd2, %rd31;
	ld.global.f32 	%f66, [%rd32];
	mad.lo.s32 	%r29, %r34, %r24, %r1;
	mul.wide.s32 	%rd33, %r29, 4;
	add.s64 	%rd34, %rd1, %rd33;
	ld.global.f32 	%f67, [%rd34];
	fma.rn.f32 	%f68, %f66, %f67, %f113;
	ld.global.f32 	%f69, [%rd32+4];
	mul.wide.s32 	%rd35, %r24, 4;
	add.s64 	%rd36, %rd34, %rd35;
	ld.global.f32 	%f70, [%rd36];
	fma.rn.f32 	%f71, %f69, %f70, %f68;
	ld.global.f32 	%f72, [%rd32+8];
	add.s64 	%rd37, %rd36, %rd35;
	ld.global.f32 	%f73, [%rd37];
	fma.rn.f32 	%f74, %f72, %f73, %f71;
	ld.global.f32 	%f75, [%rd32+12];
	add.s64 	%rd38, %rd37, %rd35;
	ld.global.f32 	%f76, [%rd38];
	fma.rn.f32 	%f77, %f75, %f76, %f74;
	ld.global.f32 	%f78, [%rd32+16];
	add.s64 	%rd39, %rd38, %rd35;
	ld.global.f32 	%f79, [%rd39];
	fma.rn.f32 	%f80, %f78, %f79, %f77;
	ld.global.f32 	%f81, [%rd32+20];
	add.s64 	%rd40, %rd39, %rd35;
	ld.global.f32 	%f82, [%rd40];
	fma.rn.f32 	%f83, %f81, %f82, %f80;
	ld.global.f32 	%f84, [%rd32+24];
	add.s64 	%rd41, %rd40, %rd35;
	ld.global.f32 	%f85, [%rd41];
	fma.rn.f32 	%f86, %f84, %f85, %f83;
	ld.global.f32 	%f87, [%rd32+28];
	add.s64 	%rd42, %rd41, %rd35;
	ld.global.f32 	%f88, [%rd42];
	fma.rn.f32 	%f113, %f87, %f88, %f86;
	add.s32 	%r34, %r34, 8;
$L__BB0_8:
	setp.eq.s32 	%p7, %r11, 0;
	@%p7 bra 	$L__BB0_14;
	and.b32  	%r14, %r23, 3;
	setp.lt.u32 	%p8, %r11, 4;
	@%p8 bra 	$L__BB0_11;
	mul.wide.u32 	%rd43, %r34, 4;
	add.s64 	%rd44, %rd2, %rd43;
	ld.global.f32 	%f90, [%rd44];
	mad.lo.s32 	%r30, %r34, %r24, %r1;
	mul.wide.s32 	%rd45, %r30, 4;
	add.s64 	%rd46, %rd1, %rd45;
	ld.global.f32 	%f91, [%rd46];
	fma.rn.f32 	%f92, %f90, %f91, %f113;
	ld.global.f32 	%f93, [%rd44+4];
	mul.wide.s32 	%rd47, %r24, 4;
	add.s64 	%rd48, %rd46, %rd47;
	ld.global.f32 	%f94, [%rd48];
	fma.rn.f32 	%f95, %f93, %f94, %f92;
	ld.global.f32 	%f96, [%rd44+8];
	add.s64 	%rd49, %rd48, %rd47;
	ld.global.f32 	%f97, [%rd49];
	fma.rn.f32 	%f98, %f96, %f97, %f95;
	ld.global.f32 	%f99, [%rd44+12];
	add.s64 	%rd50, %rd49, %rd47;
	ld.global.f32 	%f100, [%rd50];
	fma.rn.f32 	%f113, %f99, %f100, %f98;
	add.s32 	%r34, %r34, 4;
$L__BB0_11:
	setp.eq.s32 	%p9, %r14, 0;
	@%p9 bra 	$L__BB0_14;
	mad.lo.s32 	%r37, %r34, %r24, %r1;
	mul.wide.u32 	%rd51, %r34, 4;
	add.s64 	%rd60, %rd2, %rd51;
	neg.s32 	%r36, %r14;
$L__BB0_13:
	.pragma "nounroll";
	ld.global.f32 	%f101, [%rd60];
	mul.wide.s32 	%rd52, %r37, 4;
	add.s64 	%rd53, %rd1, %rd52;
	ld.global.f32 	%f102, [%rd53];
	fma.rn.f32 	%f113, %f101, %f102, %f113;
	add.s32 	%r37, %r37, %r24;
	add.s64 	%rd60, %rd60, 4;
	add.s32 	%r36, %r36, 1;
	setp.ne.s32 	%p10, %r36, 0;
	@%p10 bra 	$L__BB0_13;
$L__BB0_14:
	cvta.to.global.u64 	%rd54, %rd9;
	mul.wide.s32 	%rd55, %r1, 4;
	add.s64 	%rd56, %rd54, %rd55;
	ld.global.f32 	%f103, [%rd56];
	add.f32 	%f104, %f113, %f103;
	cvta.to.global.u64 	%rd57, %rd10;
	add.s64 	%rd58, %rd57, %rd55;
	st.global.f32 	[%rd58], %f104;
$L__BB0_15:
	ret;

}


// ===== COMPILED SASS (sm_100) =====

	.target	sm_100

	.elftype	@"ET_EXEC"


//--------------------- .note.nv.tkinfo           --------------------------
	.section	.note.nv.tkinfo,"",@"SHT_NOTE"
	.sectionflags	@"SHF_NOTE_NV_TKINFO"
	.tkinfo
        /*0018*/ 	.word	0x00000002
        /*0030*/ 	.string	""
        /*0030*/ 	.string	"ptxas"
        /*0030*/ 	.string	"Cuda compilation tools, release 13.0, V13.0.88"
        /*0030*/ 	.string	"Build cuda_13.0.r13.0/compiler.36424714_0"
        /*0030*/ 	.string	"-arch sm_100 -m 64 "



//--------------------- .note.nv.cuinfo           --------------------------
	.section	.note.nv.cuinfo,"",@"SHT_NOTE"
	.sectionflags	@"SHF_NOTE_NV_CUINFO"
        /*0018*/ 	.short	0x0002
        /*001a*/ 	.short	0x0064
        /*001c*/ 	.short	0x0082
	.zero		2


//--------------------- .nv.info                  --------------------------
	.section	.nv.info,"",@"SHT_CUDA_INFO"
	.align	4


	//----- nvinfo : EIATTR_REGCOUNT
	.align		4
        /*0000*/ 	.byte	0x04, 0x2f
        /*0002*/ 	.short	(.L_1 - .L_0)
	.align		4
.L_0:
        /*0004*/ 	.word	index@(_Z12forward_passPfS_S_S_ii)
        /*0008*/ 	.word	0x00000020


	//----- nvinfo : EIATTR_FRAME_SIZE
	.align		4
.L_1:
        /*000c*/ 	.byte	0x04, 0x11
        /*000e*/ 	.short	(.L_3 - .L_2)
	.align		4
.L_2:
        /*0010*/ 	.word	index@(_Z12forward_passPfS_S_S_ii)
        /*0014*/ 	.word	0x00000000


	//----- nvinfo : EIATTR_MIN_STACK_SIZE
	.align		4
.L_3:
        /*0018*/ 	.byte	0x04, 0x12
        /*001a*/ 	.short	(.L_5 - .L_4)
	.align		4
.L_4:
        /*001c*/ 	.word	index@(_Z12forward_passPfS_S_S_ii)
        /*0020*/ 	.word	0x00000000
.L_5:


//--------------------- .nv.compat                --------------------------
	.section	.nv.compat,"",@"SHT_CUDA_COMPAT_INFO"
	.align	4
        /*0000*/ 	.byte	0x02, 0x09, 0x00, 0x00, 0x02, 0x02, 0x01, 0x00, 0x02, 0x05, 0x05, 0x00, 0x03, 0x07, 0x01, 0x01
        /*0010*/ 	.byte	0x02, 0x03, 0x00, 0x00, 0x02, 0x06, 0x01, 0x00, 0x04, 0x0b, 0x08, 0x00, 0x09, 0x00, 0x00, 0x00
        /*0020*/ 	.byte	0x00, 0x00, 0x00, 0x00


//--------------------- .nv.info._Z12forward_passPfS_S_S_ii --------------------------
	.section	.nv.info._Z12forward_passPfS_S_S_ii,"",@"SHT_CUDA_INFO"
	.sectionflags	@""
	.align	4


	//----- nvinfo : EIATTR_CUDA_API_VERSION
	.align		4
        /*0000*/ 	.byte	0x04, 0x37
        /*0002*/ 	.short	(.L_7 - .L_6)
.L_6:
        /*0004*/ 	.word	0x00000082


	//----- nvinfo : EIATTR_KPARAM_INFO
	.align		4
.L_7:
        /*0008*/ 	.byte	0x04, 0x17
        /*000a*/ 	.short	(.L_9 - .L_8)
.L_8:
        /*000c*/ 	.word	0x00000000
        /*0010*/ 	.short	0x0005
        /*0012*/ 	.short	0x0024
        /*0014*/ 	.byte	0x00, 0xf0, 0x11, 0x00


	//----- nvinfo : EIATTR_KPARAM_INFO
	.align		4
.L_9:
        /*0018*/ 	.byte	0x04, 0x17
        /*001a*/ 	.short	(.L_11 - .L_10)
.L_10:
        /*001c*/ 	.word	0x00000000
        /*0020*/ 	.short	0x0004
        /*0022*/ 	.short	0x0020
        /*0024*/ 	.byte	0x00, 0xf0, 0x11, 0x00


	//----- nvinfo : EIATTR_KPARAM_INFO
	.align		4
.L_11:
        /*0028*/ 	.byte	0x04, 0x17
        /*002a*/ 	.short	(.L_13 - .L_12)
.L_12:
        /*002c*/ 	.word	0x00000000
        /*0030*/ 	.short	0x0003
        /*0032*/ 	.short	0x0018
        /*0034*/ 	.byte	0x00, 0xf5, 0x21, 0x00


	//----- nvinfo : EIATTR_KPARAM_INFO
	.align		4
.L_13:
        /*0038*/ 	.byte	0x04, 0x17
        /*003a*/ 	.short	(.L_15 - .L_14)
.L_14:
        /*003c*/ 	.word	0x00000000
        /*0040*/ 	.short	0x0002
        /*0042*/ 	.short	0x0010
        /*0044*/ 	.byte	0x00, 0xf5, 0x21, 0x00


	//----- nvinfo : EIATTR_KPARAM_INFO
	.align		4
.L_15:
        /*0048*/ 	.byte	0x04, 0x17
        /*004a*/ 	.short	(.L_17 - .L_16)
.L_16:
        /*004c*/ 	.word	0x00000000
        /*0050*/ 	.short	0x0001
        /*0052*/ 	.short	0x0008
        /*0054*/ 	.byte	0x00, 0xf5, 0x21, 0x00


	//----- nvinfo : EIATTR_KPARAM_INFO
	.align		4
.L_17:
        /*0058*/ 	.byte	0x04, 0x17
        /*005a*/ 	.short	(.L_19 - .L_18)
.L_18:
        /*005c*/ 	.word	0x00000000
        /*0060*/ 	.short	0x0000
        /*0062*/ 	.short	0x0000
        /*0064*/ 	.byte	0x00, 0xf5, 0x21, 0x00


	//----- nvinfo : EIATTR_SPARSE_MMA_MASK
	.align		4
.L_19:
        /*0068*/ 	.byte	0x03, 0x50
        /*006a*/ 	.short	0x0000


	//----- nvinfo : EIATTR_MAXREG_COUNT
	.align		4
        /*006c*/ 	.byte	0x03, 0x1b
        /*006e*/ 	.short	0x00ff


	//----- nvinfo : EIATTR_MERCURY_ISA_VERSION
	.align		4
        /*0070*/ 	.byte	0x03, 0x5f
        /*0072*/ 	.short	0x0101


	//----- nvinfo : EIATTR_VRC_CTA_INIT_COUNT
	.align		4
        /*0074*/ 	.byte	0x02, 0x4a
	.zero		1
	.zero		1


	//----- nvinfo : EIATTR_EXIT_INSTR_OFFSETS
	.align		4
        /*0078*/ 	.byte	0x04, 0x1c
        /*007a*/ 	.short	(.L_21 - .L_20)


	//   ....[0]....
.L_20:
        /*007c*/ 	.word	0x00000070


	//   ....[1]....
        /*0080*/ 	.word	0x00000c10


	//----- nvinfo : EIATTR_CBANK_PARAM_SIZE
	.align		4
.L_21:
        /*0084*/ 	.byte	0x03, 0x19
        /*0086*/ 	.short	0x0028


	//----- nvinfo : EIATTR_PARAM_CBANK
	.align		4
        /*0088*/ 	.byte	0x04, 0x0a
        /*008a*/ 	.short	(.L_23 - .L_22)
	.align		4
.L_22:
        /*008c*/ 	.word	index@(.nv.constant0._Z12forward_passPfS_S_S_ii)
        /*0090*/ 	.short	0x0380
        /*0092*/ 	.short	0x0028


	//----- nvinfo : EIATTR_SW_WAR
	.align		4
.L_23:
        /*0094*/ 	.byte	0x04, 0x36
        /*0096*/ 	.short	(.L_25 - .L_24)
.L_24:
        /*0098*/ 	.word	0x00000008
.L_25:


//--------------------- .nv.callgraph             --------------------------
	.section	.nv.callgraph,"",@"SHT_CUDA_CALLGRAPH"
	.align	4
	.sectionentsize	8
	.align		4
        /*0000*/ 	.word	0x00000000
	.align		4
        /*0004*/ 	.word	0xffffffff
	.align		4
        /*0008*/ 	.word	0x00000000
	.align		4
        /*000c*/ 	.word	0xfffffffe
	.align		4
        /*0010*/ 	.word	0x00000000
	.align		4
        /*0014*/ 	.word	0xfffffffd
	.align		4
        /*0018*/ 	.word	0x00000000
	.align		4
        /*001c*/ 	.word	0xfffffffc


//--------------------- .text._Z12forward_passPfS_S_S_ii --------------------------
	.section	.text._Z12forward_passPfS_S_S_ii,"ax",@progbits
	.align	128
        .global         _Z12forward_passPfS_S_S_ii
        .type           _Z12forward_passPfS_S_S_ii,@function
        .size           _Z12forward_passPfS_S_S_ii,(.L_x_7 - _Z12forward_passPfS_S_S_ii)
        .other          _Z12forward_passPfS_S_S_ii,@"STO_CUDA_ENTRY STV_DEFAULT"
_Z12forward_passPfS_S_S_ii:
.text._Z12forward_passPfS_S_S_ii:
[----:B------:R-:W-:Y:S01]  /*0000*/  LDC R1, c[0x0][0x37c] ;  /* 0x0000df00ff017b82 */ /* 0x000fe20000000800 */
[----:B------:R-:W0:Y:S07]  /*0010*/  S2R R2, SR_TID.X ;  /* 0x0000000000027919 */ /* 0x000e2e0000002100 */
[----:B------:R-:W0:Y:S08]  /*0020*/  S2UR UR4, SR_CTAID.X ;  /* 0x00000000000479c3 */ /* 0x000e300000002500 */
[----:B------:R-:W0:Y:S08]  /*0030*/  LDC R3, c[0x0][0x360] ;  /* 0x0000d800ff037b82 */ /* 0x000e300000000800 */
[----:B------:R-:W1:Y:S01]  /*0040*/  LDC R0, c[0x0][0x3a4] ;  /* 0x0000e900ff007b82 */ /* 0x000e620000000800 */
[----:B0-----:R-:W-:-:S05]  /*0050*/  IMAD R3, R3, UR4, R2 ;  /* 0x0000000403037c24 */ /* 0x001fca000f8e0202 */
[----:B-1----:R-:W-:-:S13]  /*0060*/  ISETP.GE.AND P0, PT, R3, R0, PT ;  /* 0x000000000300720c */ /* 0x002fda0003f06270 */
[----:B------:R-:W-:Y:S05]  /*0070*/  @P0 EXIT ;  /* 0x000000000000094d */ /* 0x000fea0003800000 */
[----:B------:R-:W0:Y:S01]  /*0080*/  LDCU UR6, c[0x0][0x3a0] ;  /* 0x00007400ff0677ac */ /* 0x000e220008000800 */
[----:B------:R-:W-:Y:S01]  /*0090*/  HFMA2 R17, -RZ, RZ, 0, 0 ;  /* 0x00000000ff117431 */ /* 0x000fe200000001ff */
[----:B------:R-:W1:Y:S01]  /*00a0*/  LDCU.64 UR10, c[0x0][0x358] ;  /* 0x00006b00ff0a77ac */ /* 0x000e620008000a00 */
[----:B0-----:R-:W-:-:S09]  /*00b0*/  UISETP.GE.AND UP0, UPT, UR6, 0x1, UPT ;  /* 0x000000010600788c */ /* 0x001fd2000bf06270 */
[----:B-1----:R-:W-:Y:S05]  /*00c0*/  BRA.U !UP0, `(.L_x_0) ;  /* 0x0000000908b47547 */ /* 0x002fea000b800000 */
[----:B------:R-:W-:Y:S01]  /*00d0*/  UISETP.GE.U32.AND UP1, UPT, UR6, 0x10, UPT ;  /* 0x000000100600788c */ /* 0x000fe2000bf26070 */
[----:B------:R-:W-:Y:S01]  /*00e0*/  MOV R17, RZ ;  /* 0x000000ff00117202 */ /* 0x000fe20000000f00 */
[----:B------:R-:W-:Y:S01]  /*00f0*/  ULOP3.LUT UR7, UR6, 0xf, URZ, 0xc0, !UPT ;  /* 0x0000000f06077892 */ /* 0x000fe2000f8ec0ff */
[----:B------:R-:W-:-:S03]  /*0100*/  MOV R2, RZ ;  /* 0x000000ff00027202 */ /* 0x000fc60000000f00 */
[----:B------:R-:W-:-:S03]  /*0110*/  UISETP.NE.AND UP0, UPT, UR7, URZ, UPT ;  /* 0x000000ff0700728c */ /* 0x000fc6000bf05270 */
[----:B------:R-:W-:Y:S08]  /*0120*/  BRA.U !UP1, `(.L_x_1) ;  /* 0x0000000509447547 */ /* 0x000ff0000b800000 */
[----:B------:R-:W0:Y:S01]  /*0130*/  LDCU.64 UR4, c[0x0][0x380] ;  /* 0x00007000ff0477ac */ /* 0x000e220008000a00 */
[----:B------:R-:W-:Y:S02]  /*0140*/  MOV R17, RZ ;  /* 0x000000ff00117202 */ /* 0x000fe40000000f00 */
[----:B------:R-:W-:Y:S01]  /*0150*/  MOV R5, R3 ;  /* 0x0000000300057202 */ /* 0x000fe20000000f00 */
[----:B------:R-:W-:-:S04]  /*0160*/  ULOP3.LUT UR8, UR6, 0x7ffffff0, URZ, 0xc0, !UPT ;  /* 0x7ffffff006087892 */ /* 0x000fc8000f8ec0ff */
[----:B------:R-:W-:Y:S02]  /*0170*/  UIADD3 UR9, UPT, UPT, -UR8, URZ, URZ ;  /* 0x000000ff08097290 */ /* 0x000fe4000fffe1ff */
[----:B------:R-:W-:Y:S01]  /*0180*/  MOV R2, UR8 ;  /* 0x0000000800027c02 */ /* 0x000fe20008000f00 */
[----:B0-----:R-:W-:-:S04]  /*0190*/  UIADD3 UR4, UP1, UPT, UR4, 0x20, URZ ;  /* 0x0000002004047890 */ /* 0x001fc8000ff3e0ff */
[----:B------:R-:W-:Y:S02]  /*01a0*/  UIADD3.X UR5, UPT, UPT, URZ, UR5, URZ, UP1, !UPT ;  /* 0x00000005ff057290 */ /* 0x000fe40008ffe4ff */
[----:B------:R-:W-:-:S04]  /*01b0*/  MOV R10, UR4 ;  /* 0x00000004000a7c02 */ /* 0x000fc80008000f00 */
[----:B------:R-:W-:-:S07]  /*01c0*/  MOV R11, UR5 ;  /* 0x00000005000b7c02 */ /* 0x000fce0008000f00 */
.L_x_2:
[----:B------:R-:W0:Y:S01]  /*01d0*/  LDC.64 R8, c[0x0][0x388] ;  /* 0x0000e200ff087b82 */ /* 0x000e220000000a00 */
[----:B------:R-:W2:Y:S04]  /*01e0*/  LDG.E R26, desc[UR10][R10.64+-0x20] ;  /* 0xffffe00a0a1a7981 */ /* 0x000ea8000c1e1900 */
[----:B------:R-:W3:Y:S04]  /*01f0*/  LDG.E R19, desc[UR10][R10.64+-0x1c] ;  /* 0xffffe40a0a137981 */ /* 0x000ee8000c1e1900 */
[----:B------:R-:W4:Y:S04]  /*0200*/  LDG.E R27, desc[UR10][R10.64+-0x18] ;  /* 0xffffe80a0a1b7981 */ /* 0x000f28000c1e1900 */
[----:B------:R-:W5:Y:S04]  /*0210*/  LDG.E R4, desc[UR10][R10.64+-0x14] ;  /* 0xffffec0a0a047981 */ /* 0x000f68000c1e1900 */
[----:B------:R-:W5:Y:S01]  /*0220*/  LDG.E R20, desc[UR10][R10.64+-0x8] ;  /* 0xfffff80a0a147981 */ /* 0x000f62000c1e1900 */
[----:B0-----:R-:W-:-:S05]  /*0230*/  IMAD.WIDE R8, R5, 0x4, R8 ;  /* 0x0000000405087825 */ /* 0x001fca00078e0208 */
[----:B------:R-:W2:Y:S01]  /*0240*/  LDG.E R16, desc[UR10][R8.64] ;  /* 0x0000000a08107981 */ /* 0x000ea2000c1e1900 */
[----:B------:R-:W-:-:S05]  /*0250*/  IMAD.WIDE R12, R0, 0x4, R8 ;  /* 0x00000004000c7825 */ /* 0x000fca00078e0208 */
[----:B------:R-:W3:Y:S01]  /*0260*/  LDG.E R18, desc[UR10][R12.64] ;  /* 0x0000000a0c127981 */ /* 0x000ee2000c1e1900 */
[----:B------:R-:W-:-:S03]  /*0270*/  IMAD.WIDE R22, R0, 0x4, R12 ;  /* 0x0000000400167825 */ /* 0x000fc600078e020c */
[----:B------:R-:W5:Y:S01]  /*0280*/  LDG.E R9, desc[UR10][R10.64+-0x10] ;  /* 0xfffff00a0a097981 */ /* 0x000f62000c1e1900 */
[----:B------:R-:W-:-:S03]  /*0290*/  IMAD.WIDE R14, R0, 0x4, R22 ;  /* 0x00000004000e7825 */ /* 0x000fc600078e0216 */
[----:B------:R-:W4:Y:S04]  /*02a0*/  LDG.E R24, desc[UR10][R22.64] ;  /* 0x0000000a16187981 */ /* 0x000f28000c1e1900 */
[----:B------:R-:W5:Y:S01]  /*02b0*/  LDG.E R7, desc[UR10][R14.64] ;  /* 0x0000000a0e077981 */ /* 0x000f62000c1e1900 */
[----:B------:R-:W-:-:S03]  /*02c0*/  IMAD.WIDE R28, R0, 0x4, R14 ;  /* 0x00000004001c7825 */ /* 0x000fc600078e020e */
[----:B------:R-:W5:Y:S04]  /*02d0*/  LDG.E R8, desc[UR10][R10.64+-0xc] ;  /* 0xfffff40a0a087981 */ /* 0x000f68000c1e1900 */
[----:B------:R0:W5:Y:S02]  /*02e0*/  LDG.E R6, desc[UR10][R28.64] ;  /* 0x0000000a1c067981 */ /* 0x000164000c1e1900 */
[----:B0-----:R-:W-:-:S05]  /*02f0*/  IMAD.WIDE R28, R0, 0x4, R28 ;  /* 0x00000004001c7825 */ /* 0x001fca00078e021c */
[----:B------:R-:W5:Y:S01]  /*0300*/  LDG.E R21, desc[UR10][R28.64] ;  /* 0x0000000a1c157981 */ /* 0x000f62000c1e1900 */
[----:B------:R-:W-:-:S05]  /*0310*/  IMAD.WIDE R22, R0, 0x4, R28 ;  /* 0x0000000400167825 */ /* 0x000fca00078e021c */
[----:B------:R0:W5:Y:S01]  /*0320*/  LDG.E R25, desc[UR10][R22.64] ;  /* 0x0000000a16197981 */ /* 0x000162000c1e1900 */
[----:B------:R-:W-:-:S03]  /*0330*/  IMAD.WIDE R12, R0, 0x4, R22 ;  /* 0x00000004000c7825 */ /* 0x000fc600078e0216 */
[----:B------:R-:W5:Y:S01]  /*0340*/  LDG.E R29, desc[UR10][R10.64+-0x4] ;  /* 0xfffffc0a0a1d7981 */ /* 0x000f62000c1e1900 */
[----:B------:R-:W-:-:S03]  /*0350*/  IMAD.WIDE R14, R0, 0x4, R12 ;  /* 0x00000004000e7825 */ /* 0x000fc600078e020c */
[----:B------:R-:W5:Y:S04]  /*0360*/  LDG.E R12, desc[UR10][R12.64] ;  /* 0x0000000a0c0c7981 */ /* 0x000f68000c1e1900 */
[----:B------:R-:W5:Y:S01]  /*0370*/  LDG.E R13, desc[UR10][R10.64+0x8] ;  /* 0x0000080a0a0d7981 */ /* 0x000f62000c1e1900 */
[----:B--2---:R-:W-:Y:S01]  /*0380*/  FFMA R26, R26, R16, R17 ;  /* 0x000000101a1a7223 */ /* 0x004fe20000000011 */
[C---:B------:R-:W-:Y:S02]  /*0390*/  IMAD.WIDE R16, R0.reuse, 0x4, R14 ;  /* 0x0000000400107825 */ /* 0x040fe400078e020e */
[----:B------:R-:W2:Y:S02]  /*03a0*/  LDG.E R14, desc[UR10][R14.64] ;  /* 0x0000000a0e0e7981 */ /* 0x000ea4000c1e1900 */
[----:B---3--:R-:W-:Y:S01]  /*03b0*/  FFMA R26, R19, R18, R26 ;  /* 0x00000012131a7223 */ /* 0x008fe2000000001a */
[----:B------:R-:W-:-:S02]  /*03c0*/  IMAD.WIDE R18, R0, 0x4, R16 ;  /* 0x0000000400127825 */ /* 0x000fc400078e0210 */
[----:B------:R-:W3:Y:S02]  /*03d0*/  LDG.E R16, desc[UR10][R16.64] ;  /* 0x0000000a10107981 */ /* 0x000ee4000c1e1900 */
[----:B0-----:R-:W-:-:S04]  /*03e0*/  IMAD.WIDE R22, R0, 0x4, R18 ;  /* 0x0000000400167825 */ /* 0x001fc800078e0212 */
[----:B----4-:R-:W-:Y:S01]  /*03f0*/  FFMA R27, R27, R24, R26 ;  /* 0x000000181b1b7223 */ /* 0x010fe2000000001a */
[----:B------:R-:W4:Y:S04]  /*0400*/  LDG.E R18, desc[UR10][R18.64] ;  /* 0x0000000a12127981 */ /* 0x000f28000c1e1900 */
[----:B------:R-:W2:Y:S01]  /*0410*/  LDG.E R24, desc[UR10][R10.64] ;  /* 0x0000000a0a187981 */ /* 0x000ea2000c1e1900 */
[----:B-----5:R-:W-:Y:S01]  /*0420*/  FFMA R28, R4, R7, R27 ;  /* 0x00000007041c7223 */ /* 0x020fe2000000001b */
[C---:B------:R-:W-:Y:S02]  /*0430*/  IMAD.WIDE R26, R0.reuse, 0x4, R22 ;  /* 0x00000004001a7825 */ /* 0x040fe400078e0216 */
[----:B------:R-:W3:Y:S02]  /*0440*/  LDG.E R4, desc[UR10][R10.64+0x4] ;  /* 0x0000040a0a047981 */ /* 0x000ee4000c1e1900 */
[----:B------:R-:W-:Y:S01]  /*0450*/  FFMA R9, R9, R6, R28 ;  /* 0x0000000609097223 */ /* 0x000fe2000000001c */
[----:B------:R-:W-:Y:S01]  /*0460*/  IMAD.WIDE R6, R0, 0x4, R26 ;  /* 0x0000000400067825 */ /* 0x000fe200078e021a */
[----:B------:R-:W5:Y:S04]  /*0470*/  LDG.E R22, desc[UR10][R22.64] ;  /* 0x0000000a16167981 */ /* 0x000f68000c1e1900 */
[----:B------:R-:W5:Y:S04]  /*0480*/  LDG.E R15, desc[UR10][R10.64+0xc] ;  /* 0x00000c0a0a0f7981 */ /* 0x000f68000c1e1900 */
[----:B------:R-:W5:Y:S04]  /*0490*/  LDG.E R26, desc[UR10][R26.64] ;  /* 0x0000000a1a1a7981 */ /* 0x000f68000c1e1900 */
[----:B------:R-:W5:Y:S01]  /*04a0*/  LDG.E R17, desc[UR10][R10.64+0x10] ;  /* 0x0000100a0a117981 */ /* 0x000f62000c1e1900 */
[----:B------:R-:W-:Y:S01]  /*04b0*/  FFMA R21, R8, R21, R9 ;  /* 0x0000001508157223 */ /* 0x000fe20000000009 */
[----:B------:R-:W-:-:S02]  /*04c0*/  IMAD.WIDE R8, R0, 0x4, R6 ;  /* 0x0000000400087825 */ /* 0x000fc400078e0206 */
[----:B------:R0:W5:Y:S04]  /*04d0*/  LDG.E R6, desc[UR10][R6.64] ;  /* 0x0000000a06067981 */ /* 0x000168000c1e1900 */
[----:B------:R-:W5:Y:S04]  /*04e0*/  LDG.E R23, desc[UR10][R10.64+0x14] ;  /* 0x0000140a0a177981 */ /* 0x000f68000c1e1900 */
[----:B------:R-:W5:Y:S01]  /*04f0*/  LDG.E R19, desc[UR10][R8.64] ;  /* 0x0000000a08137981 */ /* 0x000f62000c1e1900 */
[----:B0-----:R-:W-:Y:S01]  /*0500*/  FFMA R7, R20, R25, R21 ;  /* 0x0000001914077223 */ /* 0x001fe20000000015 */
[----:B------:R-:W-:-:S02]  /*0510*/  IMAD.WIDE R20, R0, 0x4, R8 ;  /* 0x0000000400147825 */ /* 0x000fc400078e0208 */
[----:B------:R-:W5:Y:S04]  /*0520*/  LDG.E R28, desc[UR10][R10.64+0x18] ;  /* 0x0000180a0a1c7981 */ /* 0x000f68000c1e1900 */
[----:B------:R0:W5:Y:S04]  /*0530*/  LDG.E R25, desc[UR10][R10.64+0x1c] ;  /* 0x00001c0a0a197981 */ /* 0x000168000c1e1900 */
[----:B------:R-:W5:Y:S01]  /*0540*/  LDG.E R20, desc[UR10][R20.64] ;  /* 0x0000000a14147981 */ /* 0x000f62000c1e1900 */
[----:B------:R-:W-:Y:S01]  /*0550*/  FFMA R29, R29, R12, R7 ;  /* 0x0000000c1d1d7223 */ /* 0x000fe20000000007 */
[----:B------:R-:W-:-:S04]  /*0560*/  UIADD3 UR9, UPT, UPT, UR9, 0x10, URZ ;  /* 0x0000001009097890 */ /* 0x000fc8000fffe0ff */
[----:B------:R-:W-:Y:S01]  /*0570*/  UISETP.NE.AND UP1, UPT, UR9, URZ, UPT ;  /* 0x000000ff0900728c */ /* 0x000fe2000bf25270 */
[----:B0-----:R-:W-:Y:S02]  /*0580*/  IADD3 R10, P0, PT, R10, 0x40, RZ ;  /* 0x000000400a0a7810 */ /* 0x001fe40007f1e0ff */
[----:B------:R-:W-:Y:S02]  /*0590*/  LEA R5, R0, R5, 0x4 ;  /* 0x0000000500057211 */ /* 0x000fe400078e20ff */
[----:B------:R-:W-:Y:S01]  /*05a0*/  IADD3.X R11, PT, PT, RZ, R11, RZ, P0, !PT ;  /* 0x0000000bff0b7210 */ /* 0x000fe200007fe4ff */
[----:B--2---:R-:W-:-:S04]  /*05b0*/  FFMA R29, R24, R14, R29 ;  /* 0x0000000e181d7223 */ /* 0x004fc8000000001d */
[----:B---3--:R-:W-:-:S04]  /*05c0*/  FFMA R4, R4, R16, R29 ;  /* 0x0000001004047223 */ /* 0x008fc8000000001d */
[----:B----4-:R-:W-:-:S04]  /*05d0*/  FFMA R4, R13, R18, R4 ;  /* 0x000000120d047223 */ /* 0x010fc80000000004 */
[----:B-----5:R-:W-:-:S04]  /*05e0*/  FFMA R4, R15, R22, R4 ;  /* 0x000000160f047223 */ /* 0x020fc80000000004 */
[----:B------:R-:W-:-:S04]  /*05f0*/  FFMA R4, R17, R26, R4 ;  /* 0x0000001a11047223 */ /* 0x000fc80000000004 */
[----:B------:R-:W-:-:S04]  /*0600*/  FFMA R23, R23, R6, R4 ;  /* 0x0000000617177223 */ /* 0x000fc80000000004 */
[----:B------:R-:W-:-:S04]  /*0610*/  FFMA R28, R28, R19, R23 ;  /* 0x000000131c1c7223 */ /* 0x000fc80000000017 */
[----:B------:R-:W-:Y:S01]  /*0620*/  FFMA R17, R25, R20, R28 ;  /* 0x0000001419117223 */ /* 0x000fe2000000001c */
[----:B------:R-:W-:Y:S06]  /*0630*/  BRA.U UP1, `(.L_x_2) ;  /* 0xfffffff901e47547 */ /* 0x000fec000b83ffff */
.L_x_1:
[----:B------:R-:W-:Y:S05]  /*0640*/  BRA.U !UP0, `(.L_x_0) ;  /* 0x0000000508547547 */ /* 0x000fea000b800000 */
[----:B------:R-:W-:Y:S02]  /*0650*/  UISETP.GE.U32.AND UP0, UPT, UR7, 0x8, UPT ;  /* 0x000000080700788c */ /* 0x000fe4000bf06070 */
[----:B------:R-:W-:-:S04]  /*0660*/  ULOP3.LUT UR5, UR6, 0x7, URZ, 0xc0, !UPT ;  /* 0x0000000706057892 */ /* 0x000fc8000f8ec0ff */
[----:B------:R-:W-:-:S03]  /*0670*/  UISETP.NE.AND UP1, UPT, UR5, URZ, UPT ;  /* 0x000000ff0500728c */ /* 0x000fc6000bf25270 */
[----:B------:R-:W-:Y:S08]  /*0680*/  BRA.U !UP0, `(.L_x_3) ;  /* 0x0000000108947547 */ /* 0x000ff0000b800000 */
[----:B------:R-:W0:Y:S01]  /*0690*/  LDC.64 R12, c[0x0][0x388] ;  /* 0x0000e200ff0c7b82 */ /* 0x000e220000000a00 */
[----:B------:R-:W-:-:S07]  /*06a0*/  IMAD R7, R2, R0, R3 ;  /* 0x0000000002077224 */ /* 0x000fce00078e0203 */
[----:B------:R-:W1:Y:S01]  /*06b0*/  LDC.64 R4, c[0x0][0x380] ;  /* 0x0000e000ff047b82 */ /* 0x000e620000000a00 */
[----:B0-----:R-:W-:-:S05]  /*06c0*/  IMAD.WIDE R12, R7, 0x4, R12 ;  /* 0x00000004070c7825 */ /* 0x001fca00078e020c */
[----:B------:R0:W2:Y:S01]  /*06d0*/  LDG.E R16, desc[UR10][R12.64] ;  /* 0x0000000a0c107981 */ /* 0x0000a2000c1e1900 */
[----:B------:R-:W-:-:S04]  /*06e0*/  IMAD.WIDE R14, R0, 0x4, R12 ;  /* 0x00000004000e7825 */ /* 0x000fc800078e020c */
[----:B-1----:R-:W-:Y:S01]  /*06f0*/  IMAD.WIDE.U32 R4, R2, 0x4, R4 ;  /* 0x0000000402047825 */ /* 0x002fe200078e0004 */
[----:B------:R1:W3:Y:S03]  /*0700*/  LDG.E R20, desc[UR10][R14.64] ;  /* 0x0000000a0e147981 */ /* 0x0002e6000c1e1900 */
[C---:B------:R-:W-:Y:S01]  /*0710*/  IMAD.WIDE R22, R0.reuse, 0x4, R14 ;  /* 0x0000000400167825 */ /* 0x040fe200078e020e */
[----:B------:R-:W2:Y:S04]  /*0720*/  LDG.E R18, desc[UR10][R4.64] ;  /* 0x0000000a04127981 */ /* 0x000ea8000c1e1900 */
[----:B------:R-:W3:Y:S01]  /*0730*/  LDG.E R19, desc[UR10][R4.64+0x4] ;  /* 0x0000040a04137981 */ /* 0x000ee2000c1e1900 */
[----:B------:R-:W-:-:S03]  /*0740*/  IMAD.WIDE R8, R0, 0x4, R22 ;  /* 0x0000000400087825 */ /* 0x000fc600078e0216 */
[----:B------:R-:W4:Y:S01]  /*0750*/  LDG.E R22, desc[UR10][R22.64] ;  /* 0x0000000a16167981 */ /* 0x000f22000c1e1900 */
[----:B------:R-:W-:-:S03]  /*0760*/  IMAD.WIDE R10, R0, 0x4, R8 ;  /* 0x00000004000a7825 */ /* 0x000fc600078e0208 */
[----:B------:R-:W4:Y:S04]  /*0770*/  LDG.E R21, desc[UR10][R4.64+0x8] ;  /* 0x0000080a04157981 */ /* 0x000f28000c1e1900 */
[----:B------:R-:W5:Y:S01]  /*0780*/  LDG.E R9, desc[UR10][R8.64] ;  /* 0x0000000a08097981 */ /* 0x000f62000c1e1900 */
[----:B------:R-:W-:-:S03]  /*0790*/  IMAD.WIDE R6, R0, 0x4, R10 ;  /* 0x0000000400067825 */ /* 0x000fc600078e020a */
[----:B------:R-:W5:Y:S01]  /*07a0*/  LDG.E R24, desc[UR10][R4.64+0xc] ;  /* 0x00000c0a04187981 */ /* 0x000f62000c1e1900 */
[----:B0-----:R-:W-:-:S03]  /*07b0*/  IMAD.WIDE R12, R0, 0x4, R6 ;  /* 0x00000004000c7825 */ /* 0x001fc600078e0206 */
[----:B------:R-:W5:Y:S04]  /*07c0*/  LDG.E R10, desc[UR10][R10.64] ;  /* 0x0000000a0a0a7981 */ /* 0x000f68000c1e1900 */
[----:B------:R-:W5:Y:S01]  /*07d0*/  LDG.E R25, desc[UR10][R4.64+0x10] ;  /* 0x0000100a04197981 */ /* 0x000f62000c1e1900 */
[----:B-1----:R-:W-:-:S03]  /*07e0*/  IMAD.WIDE R14, R0, 0x4, R12 ;  /* 0x00000004000e7825 */ /* 0x002fc600078e020c */
[----:B------:R-:W5:Y:S04]  /*07f0*/  LDG.E R7, desc[UR10][R6.64] ;  /* 0x0000000a06077981 */ /* 0x000f68000c1e1900 */
[----:B------:R-:W5:Y:S04]  /*0800*/  LDG.E R26, desc[UR10][R4.64+0x14] ;  /* 0x0000140a041a7981 */ /* 0x000f68000c1e1900 */
[----:B------:R-:W5:Y:S04]  /*0810*/  LDG.E R12, desc[UR10][R12.64] ;  /* 0x0000000a0c0c7981 */ /* 0x000f68000c1e1900 */
[----:B------:R-:W5:Y:S04]  /*0820*/  LDG.E R23, desc[UR10][R4.64+0x18] ;  /* 0x0000180a04177981 */ /* 0x000f68000c1e1900 */
[----:B------:R-:W5:Y:S04]  /*0830*/  LDG.E R14, desc[UR10][R14.64] ;  /* 0x0000000a0e0e7981 */ /* 0x000f68000c1e1900 */
[----:B------:R-:W5:Y:S01]  /*0840*/  LDG.E R8, desc[UR10][R4.64+0x1c] ;  /* 0x00001c0a04087981 */ /* 0x000f62000c1e1900 */
[----:B------:R-:W-:Y:S01]  /*0850*/  IADD3 R2, PT, PT, R2, 0x8, RZ ;  /* 0x0000000802027810 */ /* 0x000fe20007ffe0ff */
[----:B--2---:R-:W-:-:S04]  /*0860*/  FFMA R16, R18, R16, R17 ;  /* 0x0000001012107223 */ /* 0x004fc80000000011 */
[----:B---3--:R-:W-:-:S04]  /*0870*/  FFMA R16, R19, R20, R16 ;  /* 0x0000001413107223 */ /* 0x008fc80000000010 */
[----:B----4-:R-:W-:-:S04]  /*0880*/  FFMA R21, R21, R22, R16 ;  /* 0x0000001615157223 */ /* 0x010fc80000000010 */
[----:B-----5:R-:W-:-:S04]  /*0890*/  FFMA R24, R24, R9, R21 ;  /* 0x0000000918187223 */ /* 0x020fc80000000015 */
[----:B------:R-:W-:-:S04]  /*08a0*/  FFMA R25, R25, R10, R24 ;  /* 0x0000000a19197223 */ /* 0x000fc80000000018 */
[----:B------:R-:W-:-:S04]  /*08b0*/  FFMA R26, R26, R7, R25 ;  /* 0x000000071a1a7223 */ /* 0x000fc80000000019 */
[----:B------:R-:W-:-:S04]  /*08c0*/  FFMA R23, R23, R12, R26 ;  /* 0x0000000c17177223 */ /* 0x000fc8000000001a */
[----:B------:R-:W-:-:S07]  /*08d0*/  FFMA R17, R8, R14, R23 ;  /* 0x0000000e08117223 */ /* 0x000fce0000000017 */
.L_x_3:
        /* <DEDUP_REMOVED lines=8> */
[----:B0-----:R-:W-:-:S04]  /*0960*/  IMAD.WIDE R6, R9, 0x4, R6 ;  /* 0x0000000409067825 */ /* 0x001fc800078e0206 */
[----:B------:R-:W-:Y:S02]  /*0970*/  IMAD.WIDE R8, R0, 0x4, R6 ;  /* 0x0000000400087825 */ /* 0x000fe400078e0206 */
[----:B------:R-:W2:Y:S02]  /*0980*/  LDG.E R6, desc[UR10][R6.64] ;  /* 0x0000000a06067981 */ /* 0x000ea4000c1e1900 */
[----:B-1----:R-:W-:-:S04]  /*0990*/  IMAD.WIDE.U32 R4, R2, 0x4, R4 ;  /* 0x0000000402047825 */ /* 0x002fc800078e0004 */
[C---:B------:R-:W-:Y:S01]  /*09a0*/  IMAD.WIDE R10, R0.reuse, 0x4, R8 ;  /* 0x00000004000a7825 */ /* 0x040fe200078e0208 */
[----:B------:R-:W2:Y:S04]  /*09b0*/  LDG.E R14, desc[UR10][R4.64] ;  /* 0x0000000a040e7981 */ /* 0x000ea8000c1e1900 */
[----:B------:R-:W3:Y:S01]  /*09c0*/  LDG.E R8, desc[UR10][R8.64] ;  /* 0x0000000a08087981 */ /* 0x000ee2000c1e1900 */
[----:B------:R-:W-:-:S03]  /*09d0*/  IMAD.WIDE R12, R0, 0x4, R10 ;  /* 0x00000004000c7825 */ /* 0x000fc600078e020a */
[----:B------:R-:W3:Y:S04]  /*09e0*/  LDG.E R15, desc[UR10][R4.64+0x4] ;  /* 0x0000040a040f7981 */ /* 0x000ee8000c1e1900 */
[----:B------:R-:W4:Y:S04]  /*09f0*/  LDG.E R10, desc[UR10][R10.64] ;  /* 0x0000000a0a0a7981 */ /* 0x000f28000c1e1900 */
[----:B------:R-:W4:Y:S04]  /*0a00*/  LDG.E R19, desc[UR10][R4.64+0x8] ;  /* 0x0000080a04137981 */ /* 0x000f28000c1e1900 */
[----:B------:R-:W5:Y:S04]  /*0a10*/  LDG.E R12, desc[UR10][R12.64] ;  /* 0x0000000a0c0c7981 */ /* 0x000f68000c1e1900 */
[----:B------:R-:W5:Y:S01]  /*0a20*/  LDG.E R21, desc[UR10][R4.64+0xc] ;  /* 0x00000c0a04157981 */ /* 0x000f62000c1e1900 */
[----:B------:R-:W-:Y:S01]  /*0a30*/  IADD3 R2, PT, PT, R2, 0x4, RZ ;  /* 0x0000000402027810 */ /* 0x000fe20007ffe0ff */
[----:B--2---:R-:W-:-:S04]  /*0a40*/  FFMA R14, R14, R6, R17 ;  /* 0x000000060e0e7223 */ /* 0x004fc80000000011 */
[----:B---3--:R-:W-:-:S04]  /*0a50*/  FFMA R14, R15, R8, R14 ;  /* 0x000000080f0e7223 */ /* 0x008fc8000000000e */
[----:B----4-:R-:W-:-:S04]  /*0a60*/  FFMA R14, R19, R10, R14 ;  /* 0x0000000a130e7223 */ /* 0x010fc8000000000e */
[----:B-----5:R-:W-:-:S07]  /*0a70*/  FFMA R17, R21, R12, R14 ;  /* 0x0000000c15117223 */ /* 0x020fce000000000e */
.L_x_4:
[----:B------:R-:W-:Y:S05]  /*0a80*/  BRA.U !UP1, `(.L_x_0) ;  /* 0x0000000109447547 */ /* 0x000fea000b800000 */
[----:B------:R-:W0:Y:S01]  /*0a90*/  LDC.64 R4, c[0x0][0x380] ;  /* 0x0000e000ff047b82 */ /* 0x000e220000000a00 */
[----:B------:R-:W-:Y:S01]  /*0aa0*/  IMAD R11, R2, R0, R3 ;  /* 0x00000000020b7224 */ /* 0x000fe200078e0203 */
[----:B------:R-:W-:-:S06]  /*0ab0*/  UIADD3 UR4, UPT, UPT, -UR4, URZ, URZ ;  /* 0x000000ff04047290 */ /* 0x000fcc000fffe1ff */
[----:B------:R-:W1:Y:S01]  /*0ac0*/  LDC.64 R8, c[0x0][0x388] ;  /* 0x0000e200ff087b82 */ /* 0x000e620000000a00 */
[----:B0-----:R-:W-:-:S03]  /*0ad0*/  IMAD.WIDE.U32 R4, R2, 0x4, R4 ;  /* 0x0000000402047825 */ /* 0x001fc600078e0004 */
[----:B------:R-:W-:Y:S02]  /*0ae0*/  MOV R6, R4 ;  /* 0x0000000400067202 */ /* 0x000fe40000000f00 */
[----:B------:R-:W-:-:S07]  /*0af0*/  MOV R7, R5 ;  /* 0x0000000500077202 */ /* 0x000fce0000000f00 */
.L_x_5:
[C---:B-1----:R-:W-:Y:S01]  /*0b00*/  IMAD.WIDE R4, R11.reuse, 0x4, R8 ;  /* 0x000000040b047825 */ /* 0x042fe200078e0208 */
[----:B------:R0:W2:Y:S05]  /*0b10*/  LDG.E R2, desc[UR10][R6.64] ;  /* 0x0000000a06027981 */ /* 0x0000aa000c1e1900 */
[----:B------:R-:W2:Y:S01]  /*0b20*/  LDG.E R4, desc[UR10][R4.64] ;  /* 0x0000000a04047981 */ /* 0x000ea2000c1e1900 */
[----:B------:R-:W-:Y:S01]  /*0b30*/  UIADD3 UR4, UPT, UPT, UR4, 0x1, URZ ;  /* 0x0000000104047890 */ /* 0x000fe2000fffe0ff */
[----:B------:R-:W-:-:S03]  /*0b40*/  IADD3 R11, PT, PT, R11, R0, RZ ;  /* 0x000000000b0b7210 */ /* 0x000fc60007ffe0ff */
[----:B------:R-:W-:Y:S01]  /*0b50*/  UISETP.NE.AND UP0, UPT, UR4, URZ, UPT ;  /* 0x000000ff0400728c */ /* 0x000fe2000bf05270 */
[----:B0-----:R-:W-:-:S04]  /*0b60*/  IADD3 R6, P0, PT, R6, 0x4, RZ ;  /* 0x0000000406067810 */ /* 0x001fc80007f1e0ff */
[----:B------:R-:W-:Y:S01]  /*0b70*/  IADD3.X R7, PT, PT, RZ, R7, RZ, P0, !PT ;  /* 0x00000007ff077210 */ /* 0x000fe200007fe4ff */
[----:B--2---:R-:W-:-:S03]  /*0b80*/  FFMA R17, R2, R4, R17 ;  /* 0x0000000402117223 */ /* 0x004fc60000000011 */
[----:B------:R-:W-:Y:S05]  /*0b90*/  BRA.U UP0, `(.L_x_5) ;  /* 0xfffffffd00d87547 */ /* 0x000fea000b83ffff */
.L_x_0:
[----:B------:R-:W0:Y:S08]  /*0ba0*/  LDC.64 R4, c[0x0][0x390] ;  /* 0x0000e400ff047b82 */ /* 0x000e300000000a00 */
[----:B------:R-:W1:Y:S01]  /*0bb0*/  LDC.64 R6, c[0x0][0x398] ;  /* 0x0000e600ff067b82 */ /* 0x000e620000000a00 */
[----:B0-----:R-:W-:-:S06]  /*0bc0*/  IMAD.WIDE R4, R3, 0x4, R4 ;  /* 0x0000000403047825 */ /* 0x001fcc00078e0204 */
[----:B------:R-:W2:Y:S01]  /*0bd0*/  LDG.E R4, desc[UR10][R4.64] ;  /* 0x0000000a04047981 */ /* 0x000ea2000c1e1900 */
[----:B-1----:R-:W-:-:S04]  /*0be0*/  IMAD.WIDE R2, R3, 0x4, R6 ;  /* 0x0000000403027825 */ /* 0x002fc800078e0206 */
[----:B--2---:R-:W-:-:S05]  /*0bf0*/  FADD R17, R4, R17 ;  /* 0x0000001104117221 */ /* 0x004fca0000000000 */
[----:B------:R-:W-:Y:S01]  /*0c00*/  STG.E desc[UR10][R2.64], R17 ;  /* 0x0000001102007986 */ /* 0x000fe2000c10190a */
[----:B------:R-:W-:Y:S05]  /*0c10*/  EXIT ;  /* 0x000000000000794d */ /* 0x000fea0003800000 */
.L_x_6:
[----:B------:R-:W-:-:S00]  /*0c20*/  BRA `(.L_x_6) ;  /* 0xfffffffc00fc7947 */ /* 0x000fc0000383ffff */
[----:B------:R-:W-:-:S00]  /*0c30*/  NOP ;  /* 0x0000000000007918 */ /* 0x000fc00000000000 */
        /* <DEDUP_REMOVED lines=12> */
.L_x_7:


//--------------------- .nv.shared.reserved.0     --------------------------
	.section	.nv.shared.reserved.0,"aw",@nobits
	.weak		__nv_reservedSMEM_offset_0_alias
	.size		__nv_reservedSMEM_offset_0_alias, 0, 64
	.other		__nv_reservedSMEM_offset_0_alias,@"STO_CUDA_RESERVED_SHARED STV_DEFAULT"
__nv_reservedSMEM_offset_0_alias:
	.zero		0
	.zero		64


//--------------------- .nv.constant0._Z12forward_passPfS_S_S_ii --------------------------
	.section	.nv.constant0._Z12forward_passPfS_S_S_ii,"a",@progbits
	.sectionflags	@""
	.align	4
.nv.constant0._Z12forward_passPfS_S_S_ii:
	.zero		936


//--------------------- SYMBOLS --------------------------

	.type		.nv.reservedSmem.offset0,@object
	.size		.nv.reservedSmem.offset0,0x4
